//
// Generated by NVIDIA NVVM Compiler
//
// Compiler Build ID: CL-36424714
// Cuda compilation tools, release 13.0, V13.0.88
// Based on NVVM 20.0.0
//

.version 9.0
.target sm_100
.address_size 64

	// .globl	_Z15print_variablesv
.extern .func  (.param .b32 func_retval0) vprintf
(
	.param .b64 vprintf_param_0,
	.param .b64 vprintf_param_1
)
;
.global .align 1 .b8 $str[44] = {116, 104, 114, 101, 97, 100, 73, 100, 120, 32, 58, 32, 37, 100, 32, 98, 108, 111, 99, 107, 73, 100, 120, 32, 58, 32, 37, 100, 32, 103, 114, 105, 100, 68, 105, 109, 32, 58, 32, 37, 100, 32, 10};

.visible .entry _Z15print_variablesv()
{
	.local .align 8 .b8 	__local_depot0[16];
	.reg .b64 	%SP;
	.reg .b64 	%SPL;
	.reg .b32 	%r<6>;
	.reg .b64 	%rd<5>;

	mov.u64 	%SPL, __local_depot0;
	cvta.local.u64 	%SP, %SPL;
	add.u64 	%rd1, %SP, 0;
	add.u64 	%rd2, %SPL, 0;
	mov.u32 	%r1, %tid.x;
	mov.u32 	%r2, %ctaid.x;
	mov.u32 	%r3, %nctaid.x;
	st.local.v2.u32 	[%rd2], {%r1, %r2};
	st.local.u32 	[%rd2+8], %r3;
	mov.u64 	%rd3, $str;
	cvta.global.u64 	%rd4, %rd3;
	{ // callseq 0, 0
	.param .b64 param0;
	st.param.b64 	[param0], %rd4;
	.param .b64 param1;
	st.param.b64 	[param1], %rd1;
	.param .b32 retval0;
	call.uni (retval0), 
	vprintf, 
	(
	param0, 
	param1
	);
	ld.param.b32 	%r4, [retval0];
	} // callseq 0
	ret;

}


// ===== COMPILED SASS (sm_100) =====

	.target	sm_100

	.elftype	@"ET_EXEC"


//--------------------- .note.nv.tkinfo           --------------------------
	.section	.note.nv.tkinfo,"",@"SHT_NOTE"
	.sectionflags	@"SHF_NOTE_NV_TKINFO"
	.tkinfo
        /*0018*/ 	.word	0x00000002
        /*0030*/ 	.string	""
        /*0030*/ 	.string	"ptxas"
        /*0030*/ 	.string	"Cuda compilation tools, release 13.0, V13.0.88"
        /*0030*/ 	.string	"Build cuda_13.0.r13.0/compiler.36424714_0"
        /*0030*/ 	.string	"-arch sm_100 -m 64 "



//--------------------- .note.nv.cuinfo           --------------------------
	.section	.note.nv.cuinfo,"",@"SHT_NOTE"
	.sectionflags	@"SHF_NOTE_NV_CUINFO"
        /*0018*/ 	.short	0x0002
        /*001a*/ 	.short	0x0064
        /*001c*/ 	.short	0x0082
	.zero		2


//--------------------- .nv.info                  --------------------------
	.section	.nv.info,"",@"SHT_CUDA_INFO"
	.align	4


	//----- nvinfo : EIATTR_REGCOUNT
	.align		4
        /*0000*/ 	.byte	0x04, 0x2f
        /*0002*/ 	.short	(.L_2 - .L_1)
	.align		4
.L_1:
        /*0004*/ 	.word	index@(_Z15print_variablesv)
        /*0008*/ 	.word	0x00000018


	//----- nvinfo : EIATTR_FRAME_SIZE
	.align		4
.L_2:
        /*000c*/ 	.byte	0x04, 0x11
        /*000e*/ 	.short	(.L_4 - .L_3)
	.align		4
.L_3:
        /*0010*/ 	.word	index@(_Z15print_variablesv)
        /*0014*/ 	.word	0x00000010


	//----- nvinfo : EIATTR_MIN_STACK_SIZE
	.align		4
.L_4:
        /*0018*/ 	.byte	0x04, 0x12
        /*001a*/ 	.short	(.L_6 - .L_5)
	.align		4
.L_5:
        /*001c*/ 	.word	index@(_Z15print_variablesv)
        /*0020*/ 	.word	0x00000010
.L_6:


//--------------------- .nv.compat                --------------------------
	.section	.nv.compat,"",@"SHT_CUDA_COMPAT_INFO"
	.align	4
        /*0000*/ 	.byte	0x02, 0x09, 0x00, 0x00, 0x02, 0x02, 0x01, 0x00, 0x02, 0x05, 0x05, 0x00, 0x03, 0x07, 0x01, 0x01
        /*0010*/ 	.byte	0x02, 0x03, 0x00, 0x00, 0x02, 0x06, 0x01, 0x00, 0x04, 0x0b, 0x08, 0x00, 0x09, 0x00, 0x00, 0x00
        /*0020*/ 	.byte	0x00, 0x00, 0x00, 0x00


//--------------------- .nv.info._Z15print_variablesv --------------------------
	.section	.nv.info._Z15print_variablesv,"",@"SHT_CUDA_INFO"
	.sectionflags	@""
	.align	4


	//----- nvinfo : EIATTR_CUDA_API_VERSION
	.align		4
        /*0000*/ 	.byte	0x04, 0x37
        /*0002*/ 	.short	(.L_8 - .L_7)
.L_7:
        /*0004*/ 	.word	0x00000082


	//----- nvinfo : EIATTR_SPARSE_MMA_MASK
	.align		4
.L_8:
        /*0008*/ 	.byte	0x03, 0x50
        /*000a*/ 	.short	0x0000


	//----- nvinfo : EIATTR_MAXREG_COUNT
	.align		4
        /*000c*/ 	.byte	0x03, 0x1b
        /*000e*/ 	.short	0x00ff


	//----- nvinfo : EIATTR_EXTERNS
	.align		4
        /*0010*/ 	.byte	0x04, 0x0f
        /*0012*/ 	.short	(.L_10 - .L_9)


	//   ....[0]....
	.align		4
.L_9:
        /*0014*/ 	.word	index@(vprintf)


	//----- nvinfo : EIATTR_MERCURY_ISA_VERSION
	.align		4
.L_10:
        /*0018*/ 	.byte	0x03, 0x5f
        /*001a*/ 	.short	0x0101


	//----- nvinfo : EIATTR_VRC_CTA_INIT_COUNT
	.align		4
        /*001c*/ 	.byte	0x02, 0x4a
	.zero		1
	.zero		1


	//----- nvinfo : EIATTR_SYSCALL_OFFSETS
	.align		4
        /*0020*/ 	.byte	0x04, 0x46
        /*0022*/ 	.short	(.L_12 - .L_11)


	//   ....[0]....
.L_11:
        /*0024*/ 	.word	0x00000110


	//----- nvinfo : EIATTR_EXIT_INSTR_OFFSETS
	.align		4
.L_12:
        /*0028*/ 	.byte	0x04, 0x1c
        /*002a*/ 	.short	(.L_14 - .L_13)


	//   ....[0]....
.L_13:
        /*002c*/ 	.word	0x00000120


	//----- nvinfo : EIATTR_SW_WAR
	.align		4
.L_14:
        /*0030*/ 	.byte	0x04, 0x36
        /*0032*/ 	.short	(.L_16 - .L_15)
.L_15:
        /*0034*/ 	.word	0x00000008
.L_16:


//--------------------- .nv.callgraph             --------------------------
	.section	.nv.callgraph,"",@"SHT_CUDA_CALLGRAPH"
	.align	4
	.sectionentsize	8
	.align		4
        /*0000*/ 	.word	0x00000000
	.align		4
        /*0004*/ 	.word	0xffffffff
	.align		4
        /*0008*/ 	.word	index@(_Z15print_variablesv)
	.align		4
        /*000c*/ 	.word	index@(vprintf)
	.align		4
        /*0010*/ 	.word	0x00000000
	.align		4
        /*0014*/ 	.word	0xfffffffe
	.align		4
        /*0018*/ 	.word	0x00000000
	.align		4
        /*001c*/ 	.word	0xfffffffd
	.align		4
        /*0020*/ 	.word	0x00000000
	.align		4
        /*0024*/ 	.word	0xfffffffc


//--------------------- .nv.constant4             --------------------------
	.section	.nv.constant4,"a",@progbits
	.align	8
	.align		8
.nv.constant4:
        /*0000*/ 	.dword	vprintf
	.align		8
        /*0008*/ 	.dword	$str


//--------------------- .text._Z15print_variablesv --------------------------
	.section	.text._Z15print_variablesv,"ax",@progbits
	.align	128
        .global         _Z15print_variablesv
        .type           _Z15print_variablesv,@function
        .size           _Z15print_variablesv,(.L_x_2 - _Z15print_variablesv)
        .other          _Z15print_variablesv,@"STO_CUDA_ENTRY STV_DEFAULT"
_Z15print_variablesv:
.text._Z15print_variablesv:
[----:B------:R-:W0:Y:S01]  /*0000*/  LDC R1, c[0x0][0x37c] ;  /* 0x0000df00ff017b82 */ /* 0x000e220000000800 */
[----:B------:R-:W1:Y:S01]  /*0010*/  S2R R8, SR_TID.X ;  /* 0x0000000000087919 */ /* 0x000e620000002100 */
[----:B------:R-:W2:Y:S06]  /*0020*/  LDCU UR5, c[0x0][0x2fc] ;  /* 0x00005f80ff0577ac */ /* 0x000eac0008000800 */
[----:B------:R-:W3:Y:S01]  /*0030*/  LDC R10, c[0x0][0x370] ;  /* 0x0000dc00ff0a7b82 */ /* 0x000ee20000000800 */
[----:B0-----:R-:W-:Y:S01]  /*0040*/  VIADD R1, R1, 0xfffffff0 ;  /* 0xfffffff001017836 */ /* 0x001fe20000000000 */
[----:B------:R-:W1:Y:S01]  /*0050*/  S2R R9, SR_CTAID.X ;  /* 0x0000000000097919 */ /* 0x000e620000002500 */
[----:B------:R-:W-:Y:S01]  /*0060*/  MOV R0, 0x0 ;  /* 0x0000000000007802 */ /* 0x000fe20000000f00 */
[----:B------:R-:W0:Y:S04]  /*0070*/  LDCU UR4, c[0x0][0x2f8] ;  /* 0x00005f00ff0477ac */ /* 0x000e280008000800 */
[----:B------:R4:W5:Y:S01]  /*0080*/  LDC.64 R2, c[0x4][R0] ;  /* 0x0100000000027b82 */ /* 0x0009620000000a00 */
[----:B------:R-:W2:Y:S01]  /*0090*/  LDCU.64 UR6, c[0x4][0x8] ;  /* 0x01000100ff0677ac */ /* 0x000ea20008000a00 */
[----:B0-----:R-:W-:Y:S01]  /*00a0*/  IADD3 R6, P0, PT, R1, UR4, RZ ;  /* 0x0000000401067c10 */ /* 0x001fe2000ff1e0ff */
[----:B---3--:R4:W-:Y:S01]  /*00b0*/  STL [R1+0x8], R10 ;  /* 0x0000080a01007387 */ /* 0x0089e20000100800 */
[----:B--2---:R-:W-:Y:S01]  /*00c0*/  IMAD.U32 R4, RZ, RZ, UR6 ;  /* 0x00000006ff047e24 */ /* 0x004fe2000f8e00ff */
[----:B------:R-:W-:-:S02]  /*00d0*/  MOV R5, UR7 ;  /* 0x0000000700057c02 */ /* 0x000fc40008000f00 */
[----:B------:R-:W-:Y:S01]  /*00e0*/  IMAD.X R7, RZ, RZ, UR5, P0 ;  /* 0x00000005ff077e24 */ /* 0x000fe200080e06ff */
[----:B-1----:R4:W-:Y:S07]  /*00f0*/  STL.64 [R1], R8 ;  /* 0x0000000801007387 */ /* 0x0029ee0000100a00 */
[----:B------:R-:W-:-:S07]  /*0100*/  LEPC R20, `(.L_x_0) ;  /* 0x000000001014794e */ /* 0x000fce0000000000 */
[----:B----45:R-:W-:Y:S05]  /*0110*/  CALL.ABS.NOINC R2 ;  /* 0x0000000002007343 */ /* 0x030fea0003c00000 */
.L_x_0:
[----:B------:R-:W-:Y:S05]  /*0120*/  EXIT ;  /* 0x000000000000794d */ /* 0x000fea0003800000 */
.L_x_1:
[----:B------:R-:W-:-:S00]  /*0130*/  BRA `(.L_x_1) ;  /* 0xfffffffc00fc7947 */ /* 0x000fc0000383ffff */
[----:B------:R-:W-:-:S00]  /*0140*/  NOP ;  /* 0x0000000000007918 */ /* 0x000fc00000000000 */
        /* <DEDUP_REMOVED lines=11> */
.L_x_2:


//--------------------- .nv.global.init           --------------------------
	.section	.nv.global.init,"aw",@progbits
.nv.global.init:
	.type		$str,@object
	.size		$str,(.L_0 - $str)
$str:
        /*0000*/ 	.byte	0x74, 0x68, 0x72, 0x65, 0x61, 0x64, 0x49, 0x64, 0x78, 0x20, 0x3a, 0x20, 0x25, 0x64, 0x20, 0x62
        /*0010*/ 	.byte	0x6c, 0x6f, 0x63, 0x6b, 0x49, 0x64, 0x78, 0x20, 0x3a, 0x20, 0x25, 0x64, 0x20, 0x67, 0x72, 0x69
        /*0020*/ 	.byte	0x64, 0x44, 0x69, 0x6d, 0x20, 0x3a, 0x20, 0x25, 0x64, 0x20, 0x0a, 0x00
.L_0:


//--------------------- .nv.shared.reserved.0     --------------------------
	.section	.nv.shared.reserved.0,"aw",@nobits
	.weak		__nv_reservedSMEM_offset_0_alias
	.size		__nv_reservedSMEM_offset_0_alias, 0, 64
	.other		__nv_reservedSMEM_offset_0_alias,@"STO_CUDA_RESERVED_SHARED STV_DEFAULT"
__nv_reservedSMEM_offset_0_alias:
	.zero		0
	.zero		64


//--------------------- .nv.constant0._Z15print_variablesv --------------------------
	.section	.nv.constant0._Z15print_variablesv,"a",@progbits
	.sectionflags	@""
	.align	4
.nv.constant0._Z15print_variablesv:
	.zero		896


//--------------------- SYMBOLS --------------------------

	.type		.nv.reservedSmem.offset0,@object
	.size		.nv.reservedSmem.offset0,0x4
	.type		vprintf,@function
